	.headerflags	@"EF_CUDA_TEXMODE_UNIFIED EF_CUDA_64BIT_ADDRESS EF_CUDA_ACCELERATORS EF_CUDA_SM90 EF_CUDA_VIRTUAL_SM(EF_CUDA_SM90)"
	.elftype	@"ET_EXEC"


//--------------------- .nv.info                  --------------------------
	.section	.nv.info,"",@"SHT_CUDA_INFO"
	.align	4


	//----- nvinfo : EIATTR_REGCOUNT
	.align		4
        /*0000*/ 	.byte	0x04, 0x2f
        /*0002*/ 	.short	(.L_3 - .L_2)
	.align		4
.L_2:
        /*0004*/ 	.word	index@(triton_poi_fused__native_batch_norm_legit_no_training_convolution_0)
        /*0008*/ 	.word	0x00000017


	//----- nvinfo : EIATTR_MIN_STACK_SIZE
	.align		4
.L_3:
        /*000c*/ 	.byte	0x04, 0x12
        /*000e*/ 	.short	(.L_5 - .L_4)
	.align		4
.L_4:
        /*0010*/ 	.word	index@(triton_poi_fused__native_batch_norm_legit_no_training_convolution_0)
        /*0014*/ 	.word	0x00000000


	//----- nvinfo : EIATTR_FRAME_SIZE
	.align		4
.L_5:
        /*0018*/ 	.byte	0x04, 0x11
        /*001a*/ 	.short	(.L_7 - .L_6)
	.align		4
.L_6:
        /*001c*/ 	.word	index@(triton_poi_fused__native_batch_norm_legit_no_training_convolution_0)
        /*0020*/ 	.word	0x00000000


	//----- nvinfo : EIATTR_MIN_STACK_SIZE
	.align		4
.L_7:
        /*0024*/ 	.byte	0x04, 0x12
        /*0026*/ 	.short	(.L_9 - .L_8)
	.align		4
.L_8:
        /*0028*/ 	.word	index@(triton_poi_fused__native_batch_norm_legit_no_training_convolution_0)
        /*002c*/ 	.word	0x00000000
.L_9:


//--------------------- .nv.info.triton_poi_fused__native_batch_norm_legit_no_training_convolution_0 --------------------------
	.section	.nv.info.triton_poi_fused__native_batch_norm_legit_no_training_convolution_0,"",@"SHT_CUDA_INFO"
	.sectionflags	@""
	.align	4


	//----- nvinfo : EIATTR_CUDA_API_VERSION
	.align		4
        /*0000*/ 	.byte	0x04, 0x37
        /*0002*/ 	.short	(.L_11 - .L_10)
.L_10:
        /*0004*/ 	.word	0x0000007c


	//----- nvinfo : EIATTR_KPARAM_INFO
	.align		4
.L_11:
        /*0008*/ 	.byte	0x04, 0x17
        /*000a*/ 	.short	(.L_13 - .L_12)
.L_12:
        /*000c*/ 	.word	0x00000000
        /*0010*/ 	.short	0x0007
        /*0012*/ 	.short	0x0038
        /*0014*/ 	.byte	0x00, 0xf0, 0x11, 0x00


	//----- nvinfo : EIATTR_KPARAM_INFO
	.align		4
.L_13:
        /*0018*/ 	.byte	0x04, 0x17
        /*001a*/ 	.short	(.L_15 - .L_14)
.L_14:
        /*001c*/ 	.word	0x00000000
        /*0020*/ 	.short	0x0006
        /*0022*/ 	.short	0x0030
        /*0024*/ 	.byte	0x00, 0xf4, 0x21, 0x00


	//----- nvinfo : EIATTR_KPARAM_INFO
	.align		4
.L_15:
        /*0028*/ 	.byte	0x04, 0x17
        /*002a*/ 	.short	(.L_17 - .L_16)
.L_16:
        /*002c*/ 	.word	0x00000000
        /*0030*/ 	.short	0x0005
        /*0032*/ 	.short	0x0028
        /*0034*/ 	.byte	0x00, 0xf4, 0x21, 0x00


	//----- nvinfo : EIATTR_KPARAM_INFO
	.align		4
.L_17:
        /*0038*/ 	.byte	0x04, 0x17
        /*003a*/ 	.short	(.L_19 - .L_18)
.L_18:
        /*003c*/ 	.word	0x00000000
        /*0040*/ 	.short	0x0004
        /*0042*/ 	.short	0x0020
        /*0044*/ 	.byte	0x00, 0xf4, 0x21, 0x00


	//----- nvinfo : EIATTR_KPARAM_INFO
	.align		4
.L_19:
        /*0048*/ 	.byte	0x04, 0x17
        /*004a*/ 	.short	(.L_21 - .L_20)
.L_20:
        /*004c*/ 	.word	0x00000000
        /*0050*/ 	.short	0x0003
        /*0052*/ 	.short	0x0018
        /*0054*/ 	.byte	0x00, 0xf4, 0x21, 0x00


	//----- nvinfo : EIATTR_KPARAM_INFO
	.align		4
.L_21:
        /*0058*/ 	.byte	0x04, 0x17
        /*005a*/ 	.short	(.L_23 - .L_22)
.L_22:
        /*005c*/ 	.word	0x00000000
        /*0060*/ 	.short	0x0002
        /*0062*/ 	.short	0x0010
        /*0064*/ 	.byte	0x00, 0xf4, 0x21, 0x00


	//----- nvinfo : EIATTR_KPARAM_INFO
	.align		4
.L_23:
        /*0068*/ 	.byte	0x04, 0x17
        /*006a*/ 	.short	(.L_25 - .L_24)
.L_24:
        /*006c*/ 	.word	0x00000000
        /*0070*/ 	.short	0x0001
        /*0072*/ 	.short	0x0008
        /*0074*/ 	.byte	0x00, 0xf4, 0x21, 0x00


	//----- nvinfo : EIATTR_KPARAM_INFO
	.align		4
.L_25:
        /*0078*/ 	.byte	0x04, 0x17
        /*007a*/ 	.short	(.L_27 - .L_26)
.L_26:
        /*007c*/ 	.word	0x00000000
        /*0080*/ 	.short	0x0000
        /*0082*/ 	.short	0x0000
        /*0084*/ 	.byte	0x00, 0xf4, 0x21, 0x00


	//----- nvinfo : EIATTR_SPARSE_MMA_MASK
	.align		4
.L_27:
        /*0088*/ 	.byte	0x03, 0x50
        /*008a*/ 	.short	0x0000


	//----- nvinfo : EIATTR_MAXREG_COUNT
	.align		4
        /*008c*/ 	.byte	0x03, 0x1b
        /*008e*/ 	.short	0x00ff


	//----- nvinfo : EIATTR_EXIT_INSTR_OFFSETS
	.align		4
        /*0090*/ 	.byte	0x04, 0x1c
        /*0092*/ 	.short	(.L_29 - .L_28)


	//   ....[0]....
.L_28:
        /*0094*/ 	.word	0x00000350


	//   ....[1]....
        /*0098*/ 	.word	0x00000370


	//----- nvinfo : EIATTR_REQNTID
	.align		4
.L_29:
        /*009c*/ 	.byte	0x04, 0x10
        /*009e*/ 	.short	(.L_31 - .L_30)
.L_30:
        /*00a0*/ 	.word	0x00000080
        /*00a4*/ 	.word	0x00000001
        /*00a8*/ 	.word	0x00000001


	//----- nvinfo : EIATTR_CBANK_PARAM_SIZE
	.align		4
.L_31:
        /*00ac*/ 	.byte	0x03, 0x19
        /*00ae*/ 	.short	0x003c


	//----- nvinfo : EIATTR_PARAM_CBANK
	.align		4
        /*00b0*/ 	.byte	0x04, 0x0a
        /*00b2*/ 	.short	(.L_33 - .L_32)
	.align		4
.L_32:
        /*00b4*/ 	.word	index@(.nv.constant0.triton_poi_fused__native_batch_norm_legit_no_training_convolution_0)
        /*00b8*/ 	.short	0x0210
        /*00ba*/ 	.short	0x003c


	//----- nvinfo : EIATTR_SW_WAR
	.align		4
.L_33:
        /*00bc*/ 	.byte	0x04, 0x36
        /*00be*/ 	.short	(.L_35 - .L_34)
.L_34:
        /*00c0*/ 	.word	0x00000008
.L_35:


//--------------------- .nv.callgraph             --------------------------
	.section	.nv.callgraph,"",@"SHT_CUDA_CALLGRAPH"
	.align	4
	.sectionentsize	8
	.align		4
        /*0000*/ 	.word	0x00000000
	.align		4
        /*0004*/ 	.word	0xffffffff
	.align		4
        /*0008*/ 	.word	0x00000000
	.align		4
        /*000c*/ 	.word	0xfffffffe
	.align		4
        /*0010*/ 	.word	0x00000000
	.align		4
        /*0014*/ 	.word	0xfffffffd
	.align		4
        /*0018*/ 	.word	0x00000000
	.align		4
        /*001c*/ 	.word	0xfffffffc


//--------------------- .nv.constant4             --------------------------
	.section	.nv.constant4,"a",@progbits
	.align	8
	.align		8
.nv.constant4:
        /*0000*/ 	.dword	_$_str
	.align		8
        /*0008*/ 	.dword	_$_str_$_2


//--------------------- .text.triton_poi_fused__native_batch_norm_legit_no_training_convolution_0 --------------------------
	.section	.text.triton_poi_fused__native_batch_norm_legit_no_training_convolution_0,"ax",@progbits
	.align	128
        .global         triton_poi_fused__native_batch_norm_legit_no_training_convolution_0
        .type           triton_poi_fused__native_batch_norm_legit_no_training_convolution_0,@function
        .size           triton_poi_fused__native_batch_norm_legit_no_training_convolution_0,(.L_x_1 - triton_poi_fused__native_batch_norm_legit_no_training_convolution_0)
        .other          triton_poi_fused__native_batch_norm_legit_no_training_convolution_0,@"STO_CUDA_ENTRY STV_DEFAULT"
triton_poi_fused__native_batch_norm_legit_no_training_convolution_0:
.text.triton_poi_fused__native_batch_norm_legit_no_training_convolution_0:
[----:B------:R-:W0:Y:S01]  /*0000*/  LDC R1, c[0x0][0x28] ;  /* 0x00000a00ff017b82 */ /* 0x000e220000000800 */
[----:B------:R-:W1:Y:S07]  /*0010*/  S2R R0, SR_TID.X ;  /* 0x0000000000007919 */ /* 0x000e6e0000002100 */
[----:B------:R-:W2:Y:S01]  /*0020*/  LDC.64 R12, c[0x0][0x228] ;  /* 0x00008a00ff0c7b82 */ /* 0x000ea20000000a00 */
[----:B------:R-:W-:Y:S01]  /*0030*/  CS2R R4, SRZ ;  /* 0x0000000000047805 */ /* 0x000fe2000001ff00 */
[----:B------:R-:W-:Y:S01]  /*0040*/  ULDC.64 UR4, c[0x0][0x208] ;  /* 0x0000820000047ab9 */ /* 0x000fe20000000a00 */
[----:B------:R-:W3:Y:S05]  /*0050*/  S2R R3, SR_CTAID.X ;  /* 0x0000000000037919 */ /* 0x000eea0000002500 */
[----:B------:R-:W4:Y:S08]  /*0060*/  LDC.64 R10, c[0x0][0x218] ;  /* 0x00008600ff0a7b82 */ /* 0x000f300000000a00 */
[----:B------:R-:W5:Y:S08]  /*0070*/  LDC.64 R14, c[0x0][0x220] ;  /* 0x00008800ff0e7b82 */ /* 0x000f700000000a00 */
[----:B------:R-:W5:Y:S01]  /*0080*/  LDC.64 R16, c[0x0][0x230] ;  /* 0x00008c00ff107b82 */ /* 0x000f620000000a00 */
[----:B-1----:R-:W-:-:S07]  /*0090*/  LOP3.LUT R0, R0, 0x7f, RZ, 0xc0, !PT ;  /* 0x0000007f00007812 */ /* 0x002fce00078ec0ff */
[----:B------:R-:W1:Y:S01]  /*00a0*/  LDC.64 R6, c[0x0][0x238] ;  /* 0x00008e00ff067b82 */ /* 0x000e620000000a00 */
[----:B---3--:R-:W-:Y:S02]  /*00b0*/  SHF.R.S32.HI R2, RZ, 0x18, R3 ;  /* 0x00000018ff027819 */ /* 0x008fe40000011403 */
[----:B------:R-:W-:Y:S02]  /*00c0*/  LEA R0, R3, R0, 0x7 ;  /* 0x0000000003007211 */ /* 0x000fe400078e38ff */
[----:B------:R-:W-:Y:S02]  /*00d0*/  SGXT R3, R2, 0x1 ;  /* 0x000000010203781a */ /* 0x000fe40000000200 */
[----:B------:R-:W-:Y:S02]  /*00e0*/  ISETP.GE.AND P2, PT, R0, 0x80, PT ;  /* 0x000000800000780c */ /* 0x000fe40003f46270 */
[----:B------:R-:W-:-:S04]  /*00f0*/  LEA.HI R3, R3, R0, RZ, 0x4 ;  /* 0x0000000003037211 */ /* 0x000fc800078f20ff */
[----:B------:R-:W-:-:S04]  /*0100*/  SHF.R.S32.HI R2, RZ, 0x4, R3 ;  /* 0x00000004ff027819 */ /* 0x000fc80000011403 */
[----:B------:R-:W-:-:S04]  /*0110*/  LEA.HI R3, R3, R2, RZ, 0x1 ;  /* 0x0000000203037211 */ /* 0x000fc800078f08ff */
[----:B------:R-:W-:-:S04]  /*0120*/  LOP3.LUT R3, R3, 0xfffffffe, RZ, 0xc0, !PT ;  /* 0xfffffffe03037812 */ /* 0x000fc800078ec0ff */
[----:B------:R-:W-:Y:S02]  /*0130*/  IADD3 R19, R2, -R3, RZ ;  /* 0x8000000302137210 */ /* 0x000fe40007ffe0ff */
[----:B------:R-:W3:Y:S03]  /*0140*/  LDC.64 R2, c[0x0][0x210] ;  /* 0x00008400ff027b82 */ /* 0x000ee60000000a00 */
[----:B--2---:R-:W-:-:S05]  /*0150*/  IMAD.WIDE R12, R19, 0x4, R12 ;  /* 0x00000004130c7825 */ /* 0x004fca00078e020c */
[----:B------:R5:W2:Y:S01]  /*0160*/  @!P2 LDG.E.EL R4, desc[UR4][R12.64] ;  /* 0x000000040c04a981 */ /* 0x000aa2000c2e1900 */
[----:B------:R-:W-:Y:S01]  /*0170*/  CS2R R8, SRZ ;  /* 0x0000000000087805 */ /* 0x000fe2000001ff00 */
[----:B----4-:R-:W-:-:S05]  /*0180*/  IMAD.WIDE R10, R19, 0x4, R10 ;  /* 0x00000004130a7825 */ /* 0x010fca00078e020a */
[----:B------:R4:W2:Y:S01]  /*0190*/  @!P2 LDG.E.EL R5, desc[UR4][R10.64] ;  /* 0x000000040a05a981 */ /* 0x0008a2000c2e1900 */
[----:B-----5:R-:W-:-:S04]  /*01a0*/  IMAD.WIDE R12, R19, 0x4, R14 ;  /* 0x00000004130c7825 */ /* 0x020fc800078e020e */
[----:B---3--:R-:W-:Y:S01]  /*01b0*/  IMAD.WIDE R2, R0, 0x4, R2 ;  /* 0x0000000400027825 */ /* 0x008fe200078e0202 */
[----:B------:R-:W3:Y:S04]  /*01c0*/  @!P2 LDG.E.EL R9, desc[UR4][R12.64] ;  /* 0x000000040c09a981 */ /* 0x000ee8000c2e1900 */
[----:B------:R-:W5:Y:S01]  /*01d0*/  @!P2 LDG.E R8, desc[UR4][R2.64] ;  /* 0x000000040208a981 */ /* 0x000f62000c1e1900 */
[----:B0-----:R-:W-:-:S04]  /*01e0*/  IMAD.WIDE R14, R19, 0x4, R16 ;  /* 0x00000004130e7825 */ /* 0x001fc800078e0210 */
[----:B-1----:R-:W-:Y:S01]  /*01f0*/  IMAD.WIDE R16, R19, 0x4, R6 ;  /* 0x0000000413107825 */ /* 0x002fe200078e0206 */
[----:B------:R-:W-:Y:S01]  /*0200*/  CS2R R18, SRZ ;  /* 0x0000000000127805 */ /* 0x000fe2000001ff00 */
[----:B----4-:R-:W-:Y:S01]  /*0210*/  HFMA2.MMA R11, -RZ, RZ, 1.625, 0 ;  /* 0x3e800000ff0b7435 */ /* 0x010fe200000001ff */
[----:B------:R-:W0:Y:S04]  /*0220*/  LDC.64 R6, c[0x0][0x240] ;  /* 0x00009000ff067b82 */ /* 0x000e280000000a00 */
[----:B------:R-:W4:Y:S04]  /*0230*/  @!P2 LDG.E.EL R18, desc[UR4][R14.64] ;  /* 0x000000040e12a981 */ /* 0x000f28000c2e1900 */
[----:B------:R-:W4:Y:S01]  /*0240*/  @!P2 LDG.E.EL R19, desc[UR4][R16.64] ;  /* 0x000000041013a981 */ /* 0x000f22000c2e1900 */
[----:B0-----:R-:W-:-:S04]  /*0250*/  IMAD.WIDE R6, R0, 0x4, R6 ;  /* 0x0000000400067825 */ /* 0x001fc800078e0206 */
[----:B--2---:R-:W-:-:S04]  /*0260*/  FADD R4, R4, 9.9999997473787516356e-06 ;  /* 0x3727c5ac04047421 */ /* 0x004fc80000000000 */
[----:B------:R-:W0:Y:S02]  /*0270*/  MUFU.SQRT R20, R4 ;  /* 0x0000000400147308 */ /* 0x000e240000002000 */
[C---:B0-----:R-:W-:Y:S02]  /*0280*/  FSETP.GT.AND P0, PT, R20.reuse, 8.50705917302346158658e+37, PT ;  /* 0x7e8000001400780b */ /* 0x041fe40003f04000 */
[----:B------:R-:W-:-:S11]  /*0290*/  FSETP.GEU.AND P1, PT, R20, 1.175494350822287508e-38, PT ;  /* 0x008000001400780b */ /* 0x000fd60003f2e000 */
[----:B------:R-:W-:-:S04]  /*02a0*/  @P0 FMUL R20, R20, 0.25 ;  /* 0x3e80000014140820 */ /* 0x000fc80000400000 */
[----:B------:R-:W-:-:S06]  /*02b0*/  @!P1 FMUL R20, R20, 16777216 ;  /* 0x4b80000014149820 */ /* 0x000fcc0000400000 */
[----:B------:R-:W0:Y:S01]  /*02c0*/  MUFU.RCP R20, R20 ;  /* 0x0000001400147308 */ /* 0x000e220000001000 */
[----:B------:R-:W-:Y:S01]  /*02d0*/  FSEL R11, R11, 1, P0 ;  /* 0x3f8000000b0b7808 */ /* 0x000fe20000000000 */
[----:B-----5:R-:W-:-:S04]  /*02e0*/  FADD R5, R5, R8 ;  /* 0x0000000805057221 */ /* 0x020fc80000000000 */
[----:B------:R-:W-:Y:S01]  /*02f0*/  @!P1 FMUL R11, R11, 16777216 ;  /* 0x4b8000000b0b9820 */ /* 0x000fe20000400000 */
[----:B---3--:R-:W-:Y:S01]  /*0300*/  FADD R9, R5, -R9 ;  /* 0x8000000905097221 */ /* 0x008fe20000000000 */
[----:B------:R1:W-:Y:S02]  /*0310*/  @!P2 STG.E desc[UR4][R2.64], R5 ;  /* 0x000000050200a986 */ /* 0x0003e4000c101904 */
[----:B0-----:R-:W-:-:S04]  /*0320*/  FMUL R4, R20, R11 ;  /* 0x0000000b14047220 */ /* 0x001fc80000400000 */
[----:B------:R-:W-:-:S04]  /*0330*/  FMUL R4, R9, R4 ;  /* 0x0000000409047220 */ /* 0x000fc80000400000 */
[----:B----4-:R-:W-:Y:S01]  /*0340*/  FFMA R19, R4, R18, R19 ;  /* 0x0000001204137223 */ /* 0x010fe20000000013 */
[----:B-1----:R-:W-:Y:S06]  /*0350*/  @P2 EXIT ;  /* 0x000000000000294d */ /* 0x002fec0003800000 */
[----:B------:R-:W-:Y:S01]  /*0360*/  STG.E desc[UR4][R6.64], R19 ;  /* 0x0000001306007986 */ /* 0x000fe2000c101904 */
[----:B------:R-:W-:Y:S05]  /*0370*/  EXIT ;  /* 0x000000000000794d */ /* 0x000fea0003800000 */
.L_x_0:
[----:B------:R-:W-:-:S00]  /*0380*/  BRA `(.L_x_0) ;  /* 0xfffffffc00fc7947 */ /* 0x000fc0000383ffff */
[----:B------:R-:W-:-:S00]  /*0390*/  NOP ;  /* 0x0000000000007918 */ /* 0x000fc00000000000 */
        /* <DEDUP_REMOVED lines=14> */
.L_x_1:


//--------------------- .nv.global.init           --------------------------
	.section	.nv.global.init,"aw",@progbits
.nv.global.init:
	.type		_$_str,@object
	.size		_$_str,(_$_str_$_2 - _$_str)
_$_str:
        /*0000*/ 	.byte	0x5f, 0x5f, 0x43, 0x55, 0x44, 0x41, 0x5f, 0x46, 0x54, 0x5a, 0x00
	.type		_$_str_$_2,@object
	.size		_$_str_$_2,(.L_1 - _$_str_$_2)
_$_str_$_2:
        /*000b*/ 	.byte	0x5f, 0x5f, 0x43, 0x55, 0x44, 0x41, 0x5f, 0x50, 0x52, 0x45, 0x43, 0x5f, 0x53, 0x51, 0x52, 0x54
        /*001b*/ 	.byte	0x00
.L_1:


//--------------------- .nv.constant0.triton_poi_fused__native_batch_norm_legit_no_training_convolution_0 --------------------------
	.section	.nv.constant0.triton_poi_fused__native_batch_norm_legit_no_training_convolution_0,"a",@progbits
	.sectionflags	@""
	.align	4
.nv.constant0.triton_poi_fused__native_batch_norm_legit_no_training_convolution_0:
	.zero		588
